//
// Generated by NVIDIA NVVM Compiler
//
// Compiler Build ID: CL-36424714
// Cuda compilation tools, release 13.0, V13.0.88
// Based on NVVM 20.0.0
//

.version 9.0
.target sm_100
.address_size 64

	// .globl	_ZN3cub18CUB_300001_SM_10006detail11EmptyKernelIvEEvv
.global .align 1 .b8 _ZN41_INTERNAL_adee9fd7_4_k_cu_d6b10781_1769894cuda3std3__45__cpo5beginE[1];
.global .align 1 .b8 _ZN41_INTERNAL_adee9fd7_4_k_cu_d6b10781_1769894cuda3std3__45__cpo3endE[1];
.global .align 1 .b8 _ZN41_INTERNAL_adee9fd7_4_k_cu_d6b10781_1769894cuda3std3__45__cpo6cbeginE[1];
.global .align 1 .b8 _ZN41_INTERNAL_adee9fd7_4_k_cu_d6b10781_1769894cuda3std3__45__cpo4cendE[1];
.global .align 1 .b8 _ZN41_INTERNAL_adee9fd7_4_k_cu_d6b10781_1769894cuda3std3__45__cpo6rbeginE[1];
.global .align 1 .b8 _ZN41_INTERNAL_adee9fd7_4_k_cu_d6b10781_1769894cuda3std3__45__cpo4rendE[1];
.global .align 1 .b8 _ZN41_INTERNAL_adee9fd7_4_k_cu_d6b10781_1769894cuda3std3__45__cpo7crbeginE[1];
.global .align 1 .b8 _ZN41_INTERNAL_adee9fd7_4_k_cu_d6b10781_1769894cuda3std3__45__cpo5crendE[1];
.global .align 1 .b8 _ZN41_INTERNAL_adee9fd7_4_k_cu_d6b10781_1769894cuda3std3__443_GLOBAL__N__adee9fd7_4_k_cu_d6b10781_1769896ignoreE[1];
.global .align 1 .b8 _ZN41_INTERNAL_adee9fd7_4_k_cu_d6b10781_1769894cuda3std3__419piecewise_constructE[1];
.global .align 1 .b8 _ZN41_INTERNAL_adee9fd7_4_k_cu_d6b10781_1769894cuda3std3__48in_placeE[1];
.global .align 1 .b8 _ZN41_INTERNAL_adee9fd7_4_k_cu_d6b10781_1769894cuda3std3__420unreachable_sentinelE[1];
.global .align 1 .b8 _ZN41_INTERNAL_adee9fd7_4_k_cu_d6b10781_1769894cuda3std3__47nulloptE[1];
.global .align 1 .b8 _ZN41_INTERNAL_adee9fd7_4_k_cu_d6b10781_1769894cuda3std3__48unexpectE[1];
.global .align 1 .b8 _ZN41_INTERNAL_adee9fd7_4_k_cu_d6b10781_1769894cuda3std6ranges3__45__cpo4swapE[1];
.global .align 1 .b8 _ZN41_INTERNAL_adee9fd7_4_k_cu_d6b10781_1769894cuda3std6ranges3__45__cpo9iter_moveE[1];
.global .align 1 .b8 _ZN41_INTERNAL_adee9fd7_4_k_cu_d6b10781_1769894cuda3std6ranges3__45__cpo5beginE[1];
.global .align 1 .b8 _ZN41_INTERNAL_adee9fd7_4_k_cu_d6b10781_1769894cuda3std6ranges3__45__cpo3endE[1];
.global .align 1 .b8 _ZN41_INTERNAL_adee9fd7_4_k_cu_d6b10781_1769894cuda3std6ranges3__45__cpo6cbeginE[1];
.global .align 1 .b8 _ZN41_INTERNAL_adee9fd7_4_k_cu_d6b10781_1769894cuda3std6ranges3__45__cpo4cendE[1];
.global .align 1 .b8 _ZN41_INTERNAL_adee9fd7_4_k_cu_d6b10781_1769894cuda3std6ranges3__45__cpo7advanceE[1];
.global .align 1 .b8 _ZN41_INTERNAL_adee9fd7_4_k_cu_d6b10781_1769894cuda3std6ranges3__45__cpo9iter_swapE[1];
.global .align 1 .b8 _ZN41_INTERNAL_adee9fd7_4_k_cu_d6b10781_1769894cuda3std6ranges3__45__cpo4nextE[1];
.global .align 1 .b8 _ZN41_INTERNAL_adee9fd7_4_k_cu_d6b10781_1769894cuda3std6ranges3__45__cpo4prevE[1];
.global .align 1 .b8 _ZN41_INTERNAL_adee9fd7_4_k_cu_d6b10781_1769894cuda3std6ranges3__45__cpo4dataE[1];
.global .align 1 .b8 _ZN41_INTERNAL_adee9fd7_4_k_cu_d6b10781_1769894cuda3std6ranges3__45__cpo5cdataE[1];
.global .align 1 .b8 _ZN41_INTERNAL_adee9fd7_4_k_cu_d6b10781_1769894cuda3std6ranges3__45__cpo4sizeE[1];
.global .align 1 .b8 _ZN41_INTERNAL_adee9fd7_4_k_cu_d6b10781_1769894cuda3std6ranges3__45__cpo5ssizeE[1];
.global .align 1 .b8 _ZN41_INTERNAL_adee9fd7_4_k_cu_d6b10781_1769894cuda3std6ranges3__45__cpo8distanceE[1];
.global .align 1 .b8 _ZN41_INTERNAL_adee9fd7_4_k_cu_d6b10781_1769896thrust24THRUST_300001_SM_1000_NS8cuda_cub3parE[1];
.global .align 1 .b8 _ZN41_INTERNAL_adee9fd7_4_k_cu_d6b10781_1769896thrust24THRUST_300001_SM_1000_NS8cuda_cub10par_nosyncE[1];
.global .align 1 .b8 _ZN41_INTERNAL_adee9fd7_4_k_cu_d6b10781_1769896thrust24THRUST_300001_SM_1000_NS6system6detail10sequential3seqE[1];
.global .align 1 .b8 _ZN41_INTERNAL_adee9fd7_4_k_cu_d6b10781_1769896thrust24THRUST_300001_SM_1000_NS12placeholders2_1E[1];
.global .align 1 .b8 _ZN41_INTERNAL_adee9fd7_4_k_cu_d6b10781_1769896thrust24THRUST_300001_SM_1000_NS12placeholders2_2E[1];
.global .align 1 .b8 _ZN41_INTERNAL_adee9fd7_4_k_cu_d6b10781_1769896thrust24THRUST_300001_SM_1000_NS12placeholders2_3E[1];
.global .align 1 .b8 _ZN41_INTERNAL_adee9fd7_4_k_cu_d6b10781_1769896thrust24THRUST_300001_SM_1000_NS12placeholders2_4E[1];
.global .align 1 .b8 _ZN41_INTERNAL_adee9fd7_4_k_cu_d6b10781_1769896thrust24THRUST_300001_SM_1000_NS12placeholders2_5E[1];
.global .align 1 .b8 _ZN41_INTERNAL_adee9fd7_4_k_cu_d6b10781_1769896thrust24THRUST_300001_SM_1000_NS12placeholders2_6E[1];
.global .align 1 .b8 _ZN41_INTERNAL_adee9fd7_4_k_cu_d6b10781_1769896thrust24THRUST_300001_SM_1000_NS12placeholders2_7E[1];
.global .align 1 .b8 _ZN41_INTERNAL_adee9fd7_4_k_cu_d6b10781_1769896thrust24THRUST_300001_SM_1000_NS12placeholders2_8E[1];
.global .align 1 .b8 _ZN41_INTERNAL_adee9fd7_4_k_cu_d6b10781_1769896thrust24THRUST_300001_SM_1000_NS12placeholders2_9E[1];
.global .align 1 .b8 _ZN41_INTERNAL_adee9fd7_4_k_cu_d6b10781_1769896thrust24THRUST_300001_SM_1000_NS12placeholders3_10E[1];
.global .align 1 .b8 _ZN41_INTERNAL_adee9fd7_4_k_cu_d6b10781_1769896thrust24THRUST_300001_SM_1000_NS3seqE[1];

.visible .entry _ZN3cub18CUB_300001_SM_10006detail11EmptyKernelIvEEvv()
{


	ret;

}


// ===== COMPILED SASS (sm_100) =====

	.target	sm_100

	.elftype	@"ET_EXEC"


//--------------------- .note.nv.tkinfo           --------------------------
	.section	.note.nv.tkinfo,"",@"SHT_NOTE"
	.sectionflags	@"SHF_NOTE_NV_TKINFO"
	.tkinfo
        /*0018*/ 	.word	0x00000002
        /*0030*/ 	.string	""
        /*0030*/ 	.string	"ptxas"
        /*0030*/ 	.string	"Cuda compilation tools, release 13.0, V13.0.88"
        /*0030*/ 	.string	"Build cuda_13.0.r13.0/compiler.36424714_0"
        /*0030*/ 	.string	"-arch sm_100 -m 64 "



//--------------------- .note.nv.cuinfo           --------------------------
	.section	.note.nv.cuinfo,"",@"SHT_NOTE"
	.sectionflags	@"SHF_NOTE_NV_CUINFO"
        /*0018*/ 	.short	0x0002
        /*001a*/ 	.short	0x0064
        /*001c*/ 	.short	0x0082
	.zero		2


//--------------------- .nv.info                  --------------------------
	.section	.nv.info,"",@"SHT_CUDA_INFO"
	.align	4


	//----- nvinfo : EIATTR_REGCOUNT
	.align		4
        /*0000*/ 	.byte	0x04, 0x2f
        /*0002*/ 	.short	(.L_44 - .L_43)
	.align		4
.L_43:
        /*0004*/ 	.word	index@(_ZN3cub18CUB_300001_SM_10006detail11EmptyKernelIvEEvv)
        /*0008*/ 	.word	0x00000004


	//----- nvinfo : EIATTR_FRAME_SIZE
	.align		4
.L_44:
        /*000c*/ 	.byte	0x04, 0x11
        /*000e*/ 	.short	(.L_46 - .L_45)
	.align		4
.L_45:
        /*0010*/ 	.word	index@(_ZN3cub18CUB_300001_SM_10006detail11EmptyKernelIvEEvv)
        /*0014*/ 	.word	0x00000000


	//----- nvinfo : EIATTR_MIN_STACK_SIZE
	.align		4
.L_46:
        /*0018*/ 	.byte	0x04, 0x12
        /*001a*/ 	.short	(.L_48 - .L_47)
	.align		4
.L_47:
        /*001c*/ 	.word	index@(_ZN3cub18CUB_300001_SM_10006detail11EmptyKernelIvEEvv)
        /*0020*/ 	.word	0x00000000
.L_48:


//--------------------- .nv.compat                --------------------------
	.section	.nv.compat,"",@"SHT_CUDA_COMPAT_INFO"
	.align	4
        /*0000*/ 	.byte	0x02, 0x09, 0x00, 0x00, 0x02, 0x02, 0x01, 0x00, 0x02, 0x05, 0x05, 0x00, 0x03, 0x07, 0x01, 0x01
        /*0010*/ 	.byte	0x02, 0x03, 0x00, 0x00, 0x02, 0x06, 0x01, 0x00, 0x04, 0x0b, 0x08, 0x00, 0x09, 0x00, 0x00, 0x00
        /*0020*/ 	.byte	0x00, 0x00, 0x00, 0x00


//--------------------- .nv.info._ZN3cub18CUB_300001_SM_10006detail11EmptyKernelIvEEvv --------------------------
	.section	.nv.info._ZN3cub18CUB_300001_SM_10006detail11EmptyKernelIvEEvv,"",@"SHT_CUDA_INFO"
	.sectionflags	@""
	.align	4


	//----- nvinfo : EIATTR_CUDA_API_VERSION
	.align		4
        /*0000*/ 	.byte	0x04, 0x37
        /*0002*/ 	.short	(.L_50 - .L_49)
.L_49:
        /*0004*/ 	.word	0x00000082


	//----- nvinfo : EIATTR_SPARSE_MMA_MASK
	.align		4
.L_50:
        /*0008*/ 	.byte	0x03, 0x50
        /*000a*/ 	.short	0x0000


	//----- nvinfo : EIATTR_MAXREG_COUNT
	.align		4
        /*000c*/ 	.byte	0x03, 0x1b
        /*000e*/ 	.short	0x00ff


	//----- nvinfo : EIATTR_MERCURY_ISA_VERSION
	.align		4
        /*0010*/ 	.byte	0x03, 0x5f
        /*0012*/ 	.short	0x0101


	//----- nvinfo : EIATTR_VRC_CTA_INIT_COUNT
	.align		4
        /*0014*/ 	.byte	0x02, 0x4a
	.zero		1
	.zero		1


	//----- nvinfo : EIATTR_EXIT_INSTR_OFFSETS
	.align		4
        /*0018*/ 	.byte	0x04, 0x1c
        /*001a*/ 	.short	(.L_52 - .L_51)


	//   ....[0]....
.L_51:
        /*001c*/ 	.word	0x00000010


	//----- nvinfo : EIATTR_SW_WAR
	.align		4
.L_52:
        /*0020*/ 	.byte	0x04, 0x36
        /*0022*/ 	.short	(.L_54 - .L_53)
.L_53:
        /*0024*/ 	.word	0x00000008
.L_54:


//--------------------- .nv.callgraph             --------------------------
	.section	.nv.callgraph,"",@"SHT_CUDA_CALLGRAPH"
	.align	4
	.sectionentsize	8
	.align		4
        /*0000*/ 	.word	0x00000000
	.align		4
        /*0004*/ 	.word	0xffffffff
	.align		4
        /*0008*/ 	.word	0x00000000
	.align		4
        /*000c*/ 	.word	0xfffffffe
	.align		4
        /*0010*/ 	.word	0x00000000
	.align		4
        /*0014*/ 	.word	0xfffffffd
	.align		4
        /*0018*/ 	.word	0x00000000
	.align		4
        /*001c*/ 	.word	0xfffffffc


//--------------------- .nv.constant4             --------------------------
	.section	.nv.constant4,"a",@progbits
	.align	8
	.align		8
.nv.constant4:
        /*0000*/ 	.dword	_ZN41_INTERNAL_adee9fd7_4_k_cu_d6b10781_1773014cuda3std3__45__cpo5beginE
	.align		8
        /*0008*/ 	.dword	_ZN41_INTERNAL_adee9fd7_4_k_cu_d6b10781_1773014cuda3std3__45__cpo3endE
	.align		8
        /*0010*/ 	.dword	_ZN41_INTERNAL_adee9fd7_4_k_cu_d6b10781_1773014cuda3std3__45__cpo6cbeginE
	.align		8
        /*0018*/ 	.dword	_ZN41_INTERNAL_adee9fd7_4_k_cu_d6b10781_1773014cuda3std3__45__cpo4cendE
	.align		8
        /*0020*/ 	.dword	_ZN41_INTERNAL_adee9fd7_4_k_cu_d6b10781_1773014cuda3std3__45__cpo6rbeginE
	.align		8
        /*0028*/ 	.dword	_ZN41_INTERNAL_adee9fd7_4_k_cu_d6b10781_1773014cuda3std3__45__cpo4rendE
	.align		8
        /*0030*/ 	.dword	_ZN41_INTERNAL_adee9fd7_4_k_cu_d6b10781_1773014cuda3std3__45__cpo7crbeginE
	.align		8
        /*0038*/ 	.dword	_ZN41_INTERNAL_adee9fd7_4_k_cu_d6b10781_1773014cuda3std3__45__cpo5crendE
	.align		8
        /*0040*/ 	.dword	_ZN41_INTERNAL_adee9fd7_4_k_cu_d6b10781_1773014cuda3std3__443_GLOBAL__N__adee9fd7_4_k_cu_d6b10781_1773016ignoreE
	.align		8
        /*0048*/ 	.dword	_ZN41_INTERNAL_adee9fd7_4_k_cu_d6b10781_1773014cuda3std3__419piecewise_constructE
	.align		8
        /*0050*/ 	.dword	_ZN41_INTERNAL_adee9fd7_4_k_cu_d6b10781_1773014cuda3std3__48in_placeE
	.align		8
        /*0058*/ 	.dword	_ZN41_INTERNAL_adee9fd7_4_k_cu_d6b10781_1773014cuda3std3__420unreachable_sentinelE
	.align		8
        /*0060*/ 	.dword	_ZN41_INTERNAL_adee9fd7_4_k_cu_d6b10781_1773014cuda3std3__47nulloptE
	.align		8
        /*0068*/ 	.dword	_ZN41_INTERNAL_adee9fd7_4_k_cu_d6b10781_1773014cuda3std3__48unexpectE
	.align		8
        /*0070*/ 	.dword	_ZN41_INTERNAL_adee9fd7_4_k_cu_d6b10781_1773014cuda3std6ranges3__45__cpo4swapE
	.align		8
        /*0078*/ 	.dword	_ZN41_INTERNAL_adee9fd7_4_k_cu_d6b10781_1773014cuda3std6ranges3__45__cpo9iter_moveE
	.align		8
        /*0080*/ 	.dword	_ZN41_INTERNAL_adee9fd7_4_k_cu_d6b10781_1773014cuda3std6ranges3__45__cpo5beginE
	.align		8
        /*0088*/ 	.dword	_ZN41_INTERNAL_adee9fd7_4_k_cu_d6b10781_1773014cuda3std6ranges3__45__cpo3endE
	.align		8
        /*0090*/ 	.dword	_ZN41_INTERNAL_adee9fd7_4_k_cu_d6b10781_1773014cuda3std6ranges3__45__cpo6cbeginE
	.align		8
        /*0098*/ 	.dword	_ZN41_INTERNAL_adee9fd7_4_k_cu_d6b10781_1773014cuda3std6ranges3__45__cpo4cendE
	.align		8
        /*00a0*/ 	.dword	_ZN41_INTERNAL_adee9fd7_4_k_cu_d6b10781_1773014cuda3std6ranges3__45__cpo7advanceE
	.align		8
        /*00a8*/ 	.dword	_ZN41_INTERNAL_adee9fd7_4_k_cu_d6b10781_1773014cuda3std6ranges3__45__cpo9iter_swapE
	.align		8
        /*00b0*/ 	.dword	_ZN41_INTERNAL_adee9fd7_4_k_cu_d6b10781_1773014cuda3std6ranges3__45__cpo4nextE
	.align		8
        /*00b8*/ 	.dword	_ZN41_INTERNAL_adee9fd7_4_k_cu_d6b10781_1773014cuda3std6ranges3__45__cpo4prevE
	.align		8
        /*00c0*/ 	.dword	_ZN41_INTERNAL_adee9fd7_4_k_cu_d6b10781_1773014cuda3std6ranges3__45__cpo4dataE
	.align		8
        /*00c8*/ 	.dword	_ZN41_INTERNAL_adee9fd7_4_k_cu_d6b10781_1773014cuda3std6ranges3__45__cpo5cdataE
	.align		8
        /*00d0*/ 	.dword	_ZN41_INTERNAL_adee9fd7_4_k_cu_d6b10781_1773014cuda3std6ranges3__45__cpo4sizeE
	.align		8
        /*00d8*/ 	.dword	_ZN41_INTERNAL_adee9fd7_4_k_cu_d6b10781_1773014cuda3std6ranges3__45__cpo5ssizeE
	.align		8
        /*00e0*/ 	.dword	_ZN41_INTERNAL_adee9fd7_4_k_cu_d6b10781_1773014cuda3std6ranges3__45__cpo8distanceE
	.align		8
        /*00e8*/ 	.dword	_ZN41_INTERNAL_adee9fd7_4_k_cu_d6b10781_1773016thrust24THRUST_300001_SM_1000_NS8cuda_cub3parE
	.align		8
        /*00f0*/ 	.dword	_ZN41_INTERNAL_adee9fd7_4_k_cu_d6b10781_1773016thrust24THRUST_300001_SM_1000_NS8cuda_cub10par_nosyncE
	.align		8
        /*00f8*/ 	.dword	_ZN41_INTERNAL_adee9fd7_4_k_cu_d6b10781_1773016thrust24THRUST_300001_SM_1000_NS6system6detail10sequential3seqE
	.align		8
        /*0100*/ 	.dword	_ZN41_INTERNAL_adee9fd7_4_k_cu_d6b10781_1773016thrust24THRUST_300001_SM_1000_NS12placeholders2_1E
	.align		8
        /*0108*/ 	.dword	_ZN41_INTERNAL_adee9fd7_4_k_cu_d6b10781_1773016thrust24THRUST_300001_SM_1000_NS12placeholders2_2E
	.align		8
        /*0110*/ 	.dword	_ZN41_INTERNAL_adee9fd7_4_k_cu_d6b10781_1773016thrust24THRUST_300001_SM_1000_NS12placeholders2_3E
	.align		8
        /*0118*/ 	.dword	_ZN41_INTERNAL_adee9fd7_4_k_cu_d6b10781_1773016thrust24THRUST_300001_SM_1000_NS12placeholders2_4E
	.align		8
        /*0120*/ 	.dword	_ZN41_INTERNAL_adee9fd7_4_k_cu_d6b10781_1773016thrust24THRUST_300001_SM_1000_NS12placeholders2_5E
	.align		8
        /*0128*/ 	.dword	_ZN41_INTERNAL_adee9fd7_4_k_cu_d6b10781_1773016thrust24THRUST_300001_SM_1000_NS12placeholders2_6E
	.align		8
        /*0130*/ 	.dword	_ZN41_INTERNAL_adee9fd7_4_k_cu_d6b10781_1773016thrust24THRUST_300001_SM_1000_NS12placeholders2_7E
	.align		8
        /*0138*/ 	.dword	_ZN41_INTERNAL_adee9fd7_4_k_cu_d6b10781_1773016thrust24THRUST_300001_SM_1000_NS12placeholders2_8E
	.align		8
        /*0140*/ 	.dword	_ZN41_INTERNAL_adee9fd7_4_k_cu_d6b10781_1773016thrust24THRUST_300001_SM_1000_NS12placeholders2_9E
	.align		8
        /*0148*/ 	.dword	_ZN41_INTERNAL_adee9fd7_4_k_cu_d6b10781_1773016thrust24THRUST_300001_SM_1000_NS12placeholders3_10E
	.align		8
        /*0150*/ 	.dword	_ZN41_INTERNAL_adee9fd7_4_k_cu_d6b10781_1773016thrust24THRUST_300001_SM_1000_NS3seqE


//--------------------- .text._ZN3cub18CUB_300001_SM_10006detail11EmptyKernelIvEEvv --------------------------
	.section	.text._ZN3cub18CUB_300001_SM_10006detail11EmptyKernelIvEEvv,"ax",@progbits
	.align	128
        .global         _ZN3cub18CUB_300001_SM_10006detail11EmptyKernelIvEEvv
        .type           _ZN3cub18CUB_300001_SM_10006detail11EmptyKernelIvEEvv,@function
        .size           _ZN3cub18CUB_300001_SM_10006detail11EmptyKernelIvEEvv,(.L_x_1 - _ZN3cub18CUB_300001_SM_10006detail11EmptyKernelIvEEvv)
        .other          _ZN3cub18CUB_300001_SM_10006detail11EmptyKernelIvEEvv,@"STO_CUDA_ENTRY STV_DEFAULT"
_ZN3cub18CUB_300001_SM_10006detail11EmptyKernelIvEEvv:
.text._ZN3cub18CUB_300001_SM_10006detail11EmptyKernelIvEEvv:
[----:B------:R-:W-:Y:S01]  /*0000*/  LDC R1, c[0x0][0x37c] ;  /* 0x0000df00ff017b82 */ /* 0x000fe20000000800 */
[----:B------:R-:W-:Y:S05]  /*0010*/  EXIT ;  /* 0x000000000000794d */ /* 0x000fea0003800000 */
.L_x_0:
[----:B------:R-:W-:-:S00]  /*0020*/  BRA `(.L_x_0) ;  /* 0xfffffffc00fc7947 */ /* 0x000fc0000383ffff */
[----:B------:R-:W-:-:S00]  /*0030*/  NOP ;  /* 0x0000000000007918 */ /* 0x000fc00000000000 */
        /* <DEDUP_REMOVED lines=12> */
.L_x_1:


//--------------------- .nv.shared.reserved.0     --------------------------
	.section	.nv.shared.reserved.0,"aw",@nobits
	.weak		__nv_reservedSMEM_offset_0_alias
	.size		__nv_reservedSMEM_offset_0_alias, 0, 64
	.other		__nv_reservedSMEM_offset_0_alias,@"STO_CUDA_RESERVED_SHARED STV_DEFAULT"
__nv_reservedSMEM_offset_0_alias:
	.zero		0
	.zero		64


//--------------------- .nv.global                --------------------------
	.section	.nv.global,"aw",@nobits
.nv.global:
	.type		_ZN41_INTERNAL_adee9fd7_4_k_cu_d6b10781_1773016thrust24THRUST_300001_SM_1000_NS3seqE,@object
	.size		_ZN41_INTERNAL_adee9fd7_4_k_cu_d6b10781_1773016thrust24THRUST_300001_SM_1000_NS3seqE,(_ZN41_INTERNAL_adee9fd7_4_k_cu_d6b10781_1773014cuda3std3__48in_placeE - _ZN41_INTERNAL_adee9fd7_4_k_cu_d6b10781_1773016thrust24THRUST_300001_SM_1000_NS3seqE)
_ZN41_INTERNAL_adee9fd7_4_k_cu_d6b10781_1773016thrust24THRUST_300001_SM_1000_NS3seqE:
	.zero		1
	.type		_ZN41_INTERNAL_adee9fd7_4_k_cu_d6b10781_1773014cuda3std3__48in_placeE,@object
	.size		_ZN41_INTERNAL_adee9fd7_4_k_cu_d6b10781_1773014cuda3std3__48in_placeE,(_ZN41_INTERNAL_adee9fd7_4_k_cu_d6b10781_1773014cuda3std6ranges3__45__cpo4sizeE - _ZN41_INTERNAL_adee9fd7_4_k_cu_d6b10781_1773014cuda3std3__48in_placeE)
_ZN41_INTERNAL_adee9fd7_4_k_cu_d6b10781_1773014cuda3std3__48in_placeE:
	.zero		1
	.type		_ZN41_INTERNAL_adee9fd7_4_k_cu_d6b10781_1773014cuda3std6ranges3__45__cpo4sizeE,@object
	.size		_ZN41_INTERNAL_adee9fd7_4_k_cu_d6b10781_1773014cuda3std6ranges3__45__cpo4sizeE,(_ZN41_INTERNAL_adee9fd7_4_k_cu_d6b10781_1773016thrust24THRUST_300001_SM_1000_NS12placeholders2_3E - _ZN41_INTERNAL_adee9fd7_4_k_cu_d6b10781_1773014cuda3std6ranges3__45__cpo4sizeE)
_ZN41_INTERNAL_adee9fd7_4_k_cu_d6b10781_1773014cuda3std6ranges3__45__cpo4sizeE:
	.zero		1
	.type		_ZN41_INTERNAL_adee9fd7_4_k_cu_d6b10781_1773016thrust24THRUST_300001_SM_1000_NS12placeholders2_3E,@object
	.size		_ZN41_INTERNAL_adee9fd7_4_k_cu_d6b10781_1773016thrust24THRUST_300001_SM_1000_NS12placeholders2_3E,(_ZN41_INTERNAL_adee9fd7_4_k_cu_d6b10781_1773014cuda3std3__45__cpo6cbeginE - _ZN41_INTERNAL_adee9fd7_4_k_cu_d6b10781_1773016thrust24THRUST_300001_SM_1000_NS12placeholders2_3E)
_ZN41_INTERNAL_adee9fd7_4_k_cu_d6b10781_1773016thrust24THRUST_300001_SM_1000_NS12placeholders2_3E:
	.zero		1
	.type		_ZN41_INTERNAL_adee9fd7_4_k_cu_d6b10781_1773014cuda3std3__45__cpo6cbeginE,@object
	.size		_ZN41_INTERNAL_adee9fd7_4_k_cu_d6b10781_1773014cuda3std3__45__cpo6cbeginE,(_ZN41_INTERNAL_adee9fd7_4_k_cu_d6b10781_1773014cuda3std6ranges3__45__cpo6cbeginE - _ZN41_INTERNAL_adee9fd7_4_k_cu_d6b10781_1773014cuda3std3__45__cpo6cbeginE)
_ZN41_INTERNAL_adee9fd7_4_k_cu_d6b10781_1773014cuda3std3__45__cpo6cbeginE:
	.zero		1
	.type		_ZN41_INTERNAL_adee9fd7_4_k_cu_d6b10781_1773014cuda3std6ranges3__45__cpo6cbeginE,@object
	.size		_ZN41_INTERNAL_adee9fd7_4_k_cu_d6b10781_1773014cuda3std6ranges3__45__cpo6cbeginE,(_ZN41_INTERNAL_adee9fd7_4_k_cu_d6b10781_1773016thrust24THRUST_300001_SM_1000_NS12placeholders2_7E - _ZN41_INTERNAL_adee9fd7_4_k_cu_d6b10781_1773014cuda3std6ranges3__45__cpo6cbeginE)
_ZN41_INTERNAL_adee9fd7_4_k_cu_d6b10781_1773014cuda3std6ranges3__45__cpo6cbeginE:
	.zero		1
	.type		_ZN41_INTERNAL_adee9fd7_4_k_cu_d6b10781_1773016thrust24THRUST_300001_SM_1000_NS12placeholders2_7E,@object
	.size		_ZN41_INTERNAL_adee9fd7_4_k_cu_d6b10781_1773016thrust24THRUST_300001_SM_1000_NS12placeholders2_7E,(_ZN41_INTERNAL_adee9fd7_4_k_cu_d6b10781_1773014cuda3std3__45__cpo7crbeginE - _ZN41_INTERNAL_adee9fd7_4_k_cu_d6b10781_1773016thrust24THRUST_300001_SM_1000_NS12placeholders2_7E)
_ZN41_INTERNAL_adee9fd7_4_k_cu_d6b10781_1773016thrust24THRUST_300001_SM_1000_NS12placeholders2_7E:
	.zero		1
	.type		_ZN41_INTERNAL_adee9fd7_4_k_cu_d6b10781_1773014cuda3std3__45__cpo7crbeginE,@object
	.size		_ZN41_INTERNAL_adee9fd7_4_k_cu_d6b10781_1773014cuda3std3__45__cpo7crbeginE,(_ZN41_INTERNAL_adee9fd7_4_k_cu_d6b10781_1773014cuda3std6ranges3__45__cpo4nextE - _ZN41_INTERNAL_adee9fd7_4_k_cu_d6b10781_1773014cuda3std3__45__cpo7crbeginE)
_ZN41_INTERNAL_adee9fd7_4_k_cu_d6b10781_1773014cuda3std3__45__cpo7crbeginE:
	.zero		1
	.type		_ZN41_INTERNAL_adee9fd7_4_k_cu_d6b10781_1773014cuda3std6ranges3__45__cpo4nextE,@object
	.size		_ZN41_INTERNAL_adee9fd7_4_k_cu_d6b10781_1773014cuda3std6ranges3__45__cpo4nextE,(_ZN41_INTERNAL_adee9fd7_4_k_cu_d6b10781_1773014cuda3std6ranges3__45__cpo4swapE - _ZN41_INTERNAL_adee9fd7_4_k_cu_d6b10781_1773014cuda3std6ranges3__45__cpo4nextE)
_ZN41_INTERNAL_adee9fd7_4_k_cu_d6b10781_1773014cuda3std6ranges3__45__cpo4nextE:
	.zero		1
	.type		_ZN41_INTERNAL_adee9fd7_4_k_cu_d6b10781_1773014cuda3std6ranges3__45__cpo4swapE,@object
	.size		_ZN41_INTERNAL_adee9fd7_4_k_cu_d6b10781_1773014cuda3std6ranges3__45__cpo4swapE,(_ZN41_INTERNAL_adee9fd7_4_k_cu_d6b10781_1773016thrust24THRUST_300001_SM_1000_NS8cuda_cub10par_nosyncE - _ZN41_INTERNAL_adee9fd7_4_k_cu_d6b10781_1773014cuda3std6ranges3__45__cpo4swapE)
_ZN41_INTERNAL_adee9fd7_4_k_cu_d6b10781_1773014cuda3std6ranges3__45__cpo4swapE:
	.zero		1
	.type		_ZN41_INTERNAL_adee9fd7_4_k_cu_d6b10781_1773016thrust24THRUST_300001_SM_1000_NS8cuda_cub10par_nosyncE,@object
	.size		_ZN41_INTERNAL_adee9fd7_4_k_cu_d6b10781_1773016thrust24THRUST_300001_SM_1000_NS8cuda_cub10par_nosyncE,(_ZN41_INTERNAL_adee9fd7_4_k_cu_d6b10781_1773016thrust24THRUST_300001_SM_1000_NS12placeholders2_9E - _ZN41_INTERNAL_adee9fd7_4_k_cu_d6b10781_1773016thrust24THRUST_300001_SM_1000_NS8cuda_cub10par_nosyncE)
_ZN41_INTERNAL_adee9fd7_4_k_cu_d6b10781_1773016thrust24THRUST_300001_SM_1000_NS8cuda_cub10par_nosyncE:
	.zero		1
	.type		_ZN41_INTERNAL_adee9fd7_4_k_cu_d6b10781_1773016thrust24THRUST_300001_SM_1000_NS12placeholders2_9E,@object
	.size		_ZN41_INTERNAL_adee9fd7_4_k_cu_d6b10781_1773016thrust24THRUST_300001_SM_1000_NS12placeholders2_9E,(_ZN41_INTERNAL_adee9fd7_4_k_cu_d6b10781_1773014cuda3std3__443_GLOBAL__N__adee9fd7_4_k_cu_d6b10781_1773016ignoreE - _ZN41_INTERNAL_adee9fd7_4_k_cu_d6b10781_1773016thrust24THRUST_300001_SM_1000_NS12placeholders2_9E)
_ZN41_INTERNAL_adee9fd7_4_k_cu_d6b10781_1773016thrust24THRUST_300001_SM_1000_NS12placeholders2_9E:
	.zero		1
	.type		_ZN41_INTERNAL_adee9fd7_4_k_cu_d6b10781_1773014cuda3std3__443_GLOBAL__N__adee9fd7_4_k_cu_d6b10781_1773016ignoreE,@object
	.size		_ZN41_INTERNAL_adee9fd7_4_k_cu_d6b10781_1773014cuda3std3__443_GLOBAL__N__adee9fd7_4_k_cu_d6b10781_1773016ignoreE,(_ZN41_INTERNAL_adee9fd7_4_k_cu_d6b10781_1773014cuda3std6ranges3__45__cpo4dataE - _ZN41_INTERNAL_adee9fd7_4_k_cu_d6b10781_1773014cuda3std3__443_GLOBAL__N__adee9fd7_4_k_cu_d6b10781_1773016ignoreE)
_ZN41_INTERNAL_adee9fd7_4_k_cu_d6b10781_1773014cuda3std3__443_GLOBAL__N__adee9fd7_4_k_cu_d6b10781_1773016ignoreE:
	.zero		1
	.type		_ZN41_INTERNAL_adee9fd7_4_k_cu_d6b10781_1773014cuda3std6ranges3__45__cpo4dataE,@object
	.size		_ZN41_INTERNAL_adee9fd7_4_k_cu_d6b10781_1773014cuda3std6ranges3__45__cpo4dataE,(_ZN41_INTERNAL_adee9fd7_4_k_cu_d6b10781_1773016thrust24THRUST_300001_SM_1000_NS12placeholders2_1E - _ZN41_INTERNAL_adee9fd7_4_k_cu_d6b10781_1773014cuda3std6ranges3__45__cpo4dataE)
_ZN41_INTERNAL_adee9fd7_4_k_cu_d6b10781_1773014cuda3std6ranges3__45__cpo4dataE:
	.zero		1
	.type		_ZN41_INTERNAL_adee9fd7_4_k_cu_d6b10781_1773016thrust24THRUST_300001_SM_1000_NS12placeholders2_1E,@object
	.size		_ZN41_INTERNAL_adee9fd7_4_k_cu_d6b10781_1773016thrust24THRUST_300001_SM_1000_NS12placeholders2_1E,(_ZN41_INTERNAL_adee9fd7_4_k_cu_d6b10781_1773014cuda3std3__45__cpo5beginE - _ZN41_INTERNAL_adee9fd7_4_k_cu_d6b10781_1773016thrust24THRUST_300001_SM_1000_NS12placeholders2_1E)
_ZN41_INTERNAL_adee9fd7_4_k_cu_d6b10781_1773016thrust24THRUST_300001_SM_1000_NS12placeholders2_1E:
	.zero		1
	.type		_ZN41_INTERNAL_adee9fd7_4_k_cu_d6b10781_1773014cuda3std3__45__cpo5beginE,@object
	.size		_ZN41_INTERNAL_adee9fd7_4_k_cu_d6b10781_1773014cuda3std3__45__cpo5beginE,(_ZN41_INTERNAL_adee9fd7_4_k_cu_d6b10781_1773014cuda3std6ranges3__45__cpo5beginE - _ZN41_INTERNAL_adee9fd7_4_k_cu_d6b10781_1773014cuda3std3__45__cpo5beginE)
_ZN41_INTERNAL_adee9fd7_4_k_cu_d6b10781_1773014cuda3std3__45__cpo5beginE:
	.zero		1
	.type		_ZN41_INTERNAL_adee9fd7_4_k_cu_d6b10781_1773014cuda3std6ranges3__45__cpo5beginE,@object
	.size		_ZN41_INTERNAL_adee9fd7_4_k_cu_d6b10781_1773014cuda3std6ranges3__45__cpo5beginE,(_ZN41_INTERNAL_adee9fd7_4_k_cu_d6b10781_1773016thrust24THRUST_300001_SM_1000_NS12placeholders2_5E - _ZN41_INTERNAL_adee9fd7_4_k_cu_d6b10781_1773014cuda3std6ranges3__45__cpo5beginE)
_ZN41_INTERNAL_adee9fd7_4_k_cu_d6b10781_1773014cuda3std6ranges3__45__cpo5beginE:
	.zero		1
	.type		_ZN41_INTERNAL_adee9fd7_4_k_cu_d6b10781_1773016thrust24THRUST_300001_SM_1000_NS12placeholders2_5E,@object
	.size		_ZN41_INTERNAL_adee9fd7_4_k_cu_d6b10781_1773016thrust24THRUST_300001_SM_1000_NS12placeholders2_5E,(_ZN41_INTERNAL_adee9fd7_4_k_cu_d6b10781_1773014cuda3std3__45__cpo6rbeginE - _ZN41_INTERNAL_adee9fd7_4_k_cu_d6b10781_1773016thrust24THRUST_300001_SM_1000_NS12placeholders2_5E)
_ZN41_INTERNAL_adee9fd7_4_k_cu_d6b10781_1773016thrust24THRUST_300001_SM_1000_NS12placeholders2_5E:
	.zero		1
	.type		_ZN41_INTERNAL_adee9fd7_4_k_cu_d6b10781_1773014cuda3std3__45__cpo6rbeginE,@object
	.size		_ZN41_INTERNAL_adee9fd7_4_k_cu_d6b10781_1773014cuda3std3__45__cpo6rbeginE,(_ZN41_INTERNAL_adee9fd7_4_k_cu_d6b10781_1773014cuda3std6ranges3__45__cpo7advanceE - _ZN41_INTERNAL_adee9fd7_4_k_cu_d6b10781_1773014cuda3std3__45__cpo6rbeginE)
_ZN41_INTERNAL_adee9fd7_4_k_cu_d6b10781_1773014cuda3std3__45__cpo6rbeginE:
	.zero		1
	.type		_ZN41_INTERNAL_adee9fd7_4_k_cu_d6b10781_1773014cuda3std6ranges3__45__cpo7advanceE,@object
	.size		_ZN41_INTERNAL_adee9fd7_4_k_cu_d6b10781_1773014cuda3std6ranges3__45__cpo7advanceE,(_ZN41_INTERNAL_adee9fd7_4_k_cu_d6b10781_1773014cuda3std3__47nulloptE - _ZN41_INTERNAL_adee9fd7_4_k_cu_d6b10781_1773014cuda3std6ranges3__45__cpo7advanceE)
_ZN41_INTERNAL_adee9fd7_4_k_cu_d6b10781_1773014cuda3std6ranges3__45__cpo7advanceE:
	.zero		1
	.type		_ZN41_INTERNAL_adee9fd7_4_k_cu_d6b10781_1773014cuda3std3__47nulloptE,@object
	.size		_ZN41_INTERNAL_adee9fd7_4_k_cu_d6b10781_1773014cuda3std3__47nulloptE,(_ZN41_INTERNAL_adee9fd7_4_k_cu_d6b10781_1773014cuda3std6ranges3__45__cpo8distanceE - _ZN41_INTERNAL_adee9fd7_4_k_cu_d6b10781_1773014cuda3std3__47nulloptE)
_ZN41_INTERNAL_adee9fd7_4_k_cu_d6b10781_1773014cuda3std3__47nulloptE:
	.zero		1
	.type		_ZN41_INTERNAL_adee9fd7_4_k_cu_d6b10781_1773014cuda3std6ranges3__45__cpo8distanceE,@object
	.size		_ZN41_INTERNAL_adee9fd7_4_k_cu_d6b10781_1773014cuda3std6ranges3__45__cpo8distanceE,(_ZN41_INTERNAL_adee9fd7_4_k_cu_d6b10781_1773016thrust24THRUST_300001_SM_1000_NS12placeholders3_10E - _ZN41_INTERNAL_adee9fd7_4_k_cu_d6b10781_1773014cuda3std6ranges3__45__cpo8distanceE)
_ZN41_INTERNAL_adee9fd7_4_k_cu_d6b10781_1773014cuda3std6ranges3__45__cpo8distanceE:
	.zero		1
	.type		_ZN41_INTERNAL_adee9fd7_4_k_cu_d6b10781_1773016thrust24THRUST_300001_SM_1000_NS12placeholders3_10E,@object
	.size		_ZN41_INTERNAL_adee9fd7_4_k_cu_d6b10781_1773016thrust24THRUST_300001_SM_1000_NS12placeholders3_10E,(_ZN41_INTERNAL_adee9fd7_4_k_cu_d6b10781_1773014cuda3std3__419piecewise_constructE - _ZN41_INTERNAL_adee9fd7_4_k_cu_d6b10781_1773016thrust24THRUST_300001_SM_1000_NS12placeholders3_10E)
_ZN41_INTERNAL_adee9fd7_4_k_cu_d6b10781_1773016thrust24THRUST_300001_SM_1000_NS12placeholders3_10E:
	.zero		1
	.type		_ZN41_INTERNAL_adee9fd7_4_k_cu_d6b10781_1773014cuda3std3__419piecewise_constructE,@object
	.size		_ZN41_INTERNAL_adee9fd7_4_k_cu_d6b10781_1773014cuda3std3__419piecewise_constructE,(_ZN41_INTERNAL_adee9fd7_4_k_cu_d6b10781_1773014cuda3std6ranges3__45__cpo5cdataE - _ZN41_INTERNAL_adee9fd7_4_k_cu_d6b10781_1773014cuda3std3__419piecewise_constructE)
_ZN41_INTERNAL_adee9fd7_4_k_cu_d6b10781_1773014cuda3std3__419piecewise_constructE:
	.zero		1
	.type		_ZN41_INTERNAL_adee9fd7_4_k_cu_d6b10781_1773014cuda3std6ranges3__45__cpo5cdataE,@object
	.size		_ZN41_INTERNAL_adee9fd7_4_k_cu_d6b10781_1773014cuda3std6ranges3__45__cpo5cdataE,(_ZN41_INTERNAL_adee9fd7_4_k_cu_d6b10781_1773016thrust24THRUST_300001_SM_1000_NS12placeholders2_2E - _ZN41_INTERNAL_adee9fd7_4_k_cu_d6b10781_1773014cuda3std6ranges3__45__cpo5cdataE)
_ZN41_INTERNAL_adee9fd7_4_k_cu_d6b10781_1773014cuda3std6ranges3__45__cpo5cdataE:
	.zero		1
	.type		_ZN41_INTERNAL_adee9fd7_4_k_cu_d6b10781_1773016thrust24THRUST_300001_SM_1000_NS12placeholders2_2E,@object
	.size		_ZN41_INTERNAL_adee9fd7_4_k_cu_d6b10781_1773016thrust24THRUST_300001_SM_1000_NS12placeholders2_2E,(_ZN41_INTERNAL_adee9fd7_4_k_cu_d6b10781_1773014cuda3std3__45__cpo3endE - _ZN41_INTERNAL_adee9fd7_4_k_cu_d6b10781_1773016thrust24THRUST_300001_SM_1000_NS12placeholders2_2E)
_ZN41_INTERNAL_adee9fd7_4_k_cu_d6b10781_1773016thrust24THRUST_300001_SM_1000_NS12placeholders2_2E:
	.zero		1
	.type		_ZN41_INTERNAL_adee9fd7_4_k_cu_d6b10781_1773014cuda3std3__45__cpo3endE,@object
	.size		_ZN41_INTERNAL_adee9fd7_4_k_cu_d6b10781_1773014cuda3std3__45__cpo3endE,(_ZN41_INTERNAL_adee9fd7_4_k_cu_d6b10781_1773014cuda3std6ranges3__45__cpo3endE - _ZN41_INTERNAL_adee9fd7_4_k_cu_d6b10781_1773014cuda3std3__45__cpo3endE)
_ZN41_INTERNAL_adee9fd7_4_k_cu_d6b10781_1773014cuda3std3__45__cpo3endE:
	.zero		1
	.type		_ZN41_INTERNAL_adee9fd7_4_k_cu_d6b10781_1773014cuda3std6ranges3__45__cpo3endE,@object
	.size		_ZN41_INTERNAL_adee9fd7_4_k_cu_d6b10781_1773014cuda3std6ranges3__45__cpo3endE,(_ZN41_INTERNAL_adee9fd7_4_k_cu_d6b10781_1773016thrust24THRUST_300001_SM_1000_NS12placeholders2_6E - _ZN41_INTERNAL_adee9fd7_4_k_cu_d6b10781_1773014cuda3std6ranges3__45__cpo3endE)
_ZN41_INTERNAL_adee9fd7_4_k_cu_d6b10781_1773014cuda3std6ranges3__45__cpo3endE:
	.zero		1
	.type		_ZN41_INTERNAL_adee9fd7_4_k_cu_d6b10781_1773016thrust24THRUST_300001_SM_1000_NS12placeholders2_6E,@object
	.size		_ZN41_INTERNAL_adee9fd7_4_k_cu_d6b10781_1773016thrust24THRUST_300001_SM_1000_NS12placeholders2_6E,(_ZN41_INTERNAL_adee9fd7_4_k_cu_d6b10781_1773014cuda3std3__45__cpo4rendE - _ZN41_INTERNAL_adee9fd7_4_k_cu_d6b10781_1773016thrust24THRUST_300001_SM_1000_NS12placeholders2_6E)
_ZN41_INTERNAL_adee9fd7_4_k_cu_d6b10781_1773016thrust24THRUST_300001_SM_1000_NS12placeholders2_6E:
	.zero		1
	.type		_ZN41_INTERNAL_adee9fd7_4_k_cu_d6b10781_1773014cuda3std3__45__cpo4rendE,@object
	.size		_ZN41_INTERNAL_adee9fd7_4_k_cu_d6b10781_1773014cuda3std3__45__cpo4rendE,(_ZN41_INTERNAL_adee9fd7_4_k_cu_d6b10781_1773014cuda3std6ranges3__45__cpo9iter_swapE - _ZN41_INTERNAL_adee9fd7_4_k_cu_d6b10781_1773014cuda3std3__45__cpo4rendE)
_ZN41_INTERNAL_adee9fd7_4_k_cu_d6b10781_1773014cuda3std3__45__cpo4rendE:
	.zero		1
	.type		_ZN41_INTERNAL_adee9fd7_4_k_cu_d6b10781_1773014cuda3std6ranges3__45__cpo9iter_swapE,@object
	.size		_ZN41_INTERNAL_adee9fd7_4_k_cu_d6b10781_1773014cuda3std6ranges3__45__cpo9iter_swapE,(_ZN41_INTERNAL_adee9fd7_4_k_cu_d6b10781_1773014cuda3std3__48unexpectE - _ZN41_INTERNAL_adee9fd7_4_k_cu_d6b10781_1773014cuda3std6ranges3__45__cpo9iter_swapE)
_ZN41_INTERNAL_adee9fd7_4_k_cu_d6b10781_1773014cuda3std6ranges3__45__cpo9iter_swapE:
	.zero		1
	.type		_ZN41_INTERNAL_adee9fd7_4_k_cu_d6b10781_1773014cuda3std3__48unexpectE,@object
	.size		_ZN41_INTERNAL_adee9fd7_4_k_cu_d6b10781_1773014cuda3std3__48unexpectE,(_ZN41_INTERNAL_adee9fd7_4_k_cu_d6b10781_1773016thrust24THRUST_300001_SM_1000_NS8cuda_cub3parE - _ZN41_INTERNAL_adee9fd7_4_k_cu_d6b10781_1773014cuda3std3__48unexpectE)
_ZN41_INTERNAL_adee9fd7_4_k_cu_d6b10781_1773014cuda3std3__48unexpectE:
	.zero		1
	.type		_ZN41_INTERNAL_adee9fd7_4_k_cu_d6b10781_1773016thrust24THRUST_300001_SM_1000_NS8cuda_cub3parE,@object
	.size		_ZN41_INTERNAL_adee9fd7_4_k_cu_d6b10781_1773016thrust24THRUST_300001_SM_1000_NS8cuda_cub3parE,(_ZN41_INTERNAL_adee9fd7_4_k_cu_d6b10781_1773016thrust24THRUST_300001_SM_1000_NS12placeholders2_4E - _ZN41_INTERNAL_adee9fd7_4_k_cu_d6b10781_1773016thrust24THRUST_300001_SM_1000_NS8cuda_cub3parE)
_ZN41_INTERNAL_adee9fd7_4_k_cu_d6b10781_1773016thrust24THRUST_300001_SM_1000_NS8cuda_cub3parE:
	.zero		1
	.type		_ZN41_INTERNAL_adee9fd7_4_k_cu_d6b10781_1773016thrust24THRUST_300001_SM_1000_NS12placeholders2_4E,@object
	.size		_ZN41_INTERNAL_adee9fd7_4_k_cu_d6b10781_1773016thrust24THRUST_300001_SM_1000_NS12placeholders2_4E,(_ZN41_INTERNAL_adee9fd7_4_k_cu_d6b10781_1773014cuda3std3__45__cpo4cendE - _ZN41_INTERNAL_adee9fd7_4_k_cu_d6b10781_1773016thrust24THRUST_300001_SM_1000_NS12placeholders2_4E)
_ZN41_INTERNAL_adee9fd7_4_k_cu_d6b10781_1773016thrust24THRUST_300001_SM_1000_NS12placeholders2_4E:
	.zero		1
	.type		_ZN41_INTERNAL_adee9fd7_4_k_cu_d6b10781_1773014cuda3std3__45__cpo4cendE,@object
	.size		_ZN41_INTERNAL_adee9fd7_4_k_cu_d6b10781_1773014cuda3std3__45__cpo4cendE,(_ZN41_INTERNAL_adee9fd7_4_k_cu_d6b10781_1773014cuda3std6ranges3__45__cpo4cendE - _ZN41_INTERNAL_adee9fd7_4_k_cu_d6b10781_1773014cuda3std3__45__cpo4cendE)
_ZN41_INTERNAL_adee9fd7_4_k_cu_d6b10781_1773014cuda3std3__45__cpo4cendE:
	.zero		1
	.type		_ZN41_INTERNAL_adee9fd7_4_k_cu_d6b10781_1773014cuda3std6ranges3__45__cpo4cendE,@object
	.size		_ZN41_INTERNAL_adee9fd7_4_k_cu_d6b10781_1773014cuda3std6ranges3__45__cpo4cendE,(_ZN41_INTERNAL_adee9fd7_4_k_cu_d6b10781_1773014cuda3std3__420unreachable_sentinelE - _ZN41_INTERNAL_adee9fd7_4_k_cu_d6b10781_1773014cuda3std6ranges3__45__cpo4cendE)
_ZN41_INTERNAL_adee9fd7_4_k_cu_d6b10781_1773014cuda3std6ranges3__45__cpo4cendE:
	.zero		1
	.type		_ZN41_INTERNAL_adee9fd7_4_k_cu_d6b10781_1773014cuda3std3__420unreachable_sentinelE,@object
	.size		_ZN41_INTERNAL_adee9fd7_4_k_cu_d6b10781_1773014cuda3std3__420unreachable_sentinelE,(_ZN41_INTERNAL_adee9fd7_4_k_cu_d6b10781_1773014cuda3std6ranges3__45__cpo5ssizeE - _ZN41_INTERNAL_adee9fd7_4_k_cu_d6b10781_1773014cuda3std3__420unreachable_sentinelE)
_ZN41_INTERNAL_adee9fd7_4_k_cu_d6b10781_1773014cuda3std3__420unreachable_sentinelE:
	.zero		1
	.type		_ZN41_INTERNAL_adee9fd7_4_k_cu_d6b10781_1773014cuda3std6ranges3__45__cpo5ssizeE,@object
	.size		_ZN41_INTERNAL_adee9fd7_4_k_cu_d6b10781_1773014cuda3std6ranges3__45__cpo5ssizeE,(_ZN41_INTERNAL_adee9fd7_4_k_cu_d6b10781_1773016thrust24THRUST_300001_SM_1000_NS12placeholders2_8E - _ZN41_INTERNAL_adee9fd7_4_k_cu_d6b10781_1773014cuda3std6ranges3__45__cpo5ssizeE)
_ZN41_INTERNAL_adee9fd7_4_k_cu_d6b10781_1773014cuda3std6ranges3__45__cpo5ssizeE:
	.zero		1
	.type		_ZN41_INTERNAL_adee9fd7_4_k_cu_d6b10781_1773016thrust24THRUST_300001_SM_1000_NS12placeholders2_8E,@object
	.size		_ZN41_INTERNAL_adee9fd7_4_k_cu_d6b10781_1773016thrust24THRUST_300001_SM_1000_NS12placeholders2_8E,(_ZN41_INTERNAL_adee9fd7_4_k_cu_d6b10781_1773014cuda3std3__45__cpo5crendE - _ZN41_INTERNAL_adee9fd7_4_k_cu_d6b10781_1773016thrust24THRUST_300001_SM_1000_NS12placeholders2_8E)
_ZN41_INTERNAL_adee9fd7_4_k_cu_d6b10781_1773016thrust24THRUST_300001_SM_1000_NS12placeholders2_8E:
	.zero		1
	.type		_ZN41_INTERNAL_adee9fd7_4_k_cu_d6b10781_1773014cuda3std3__45__cpo5crendE,@object
	.size		_ZN41_INTERNAL_adee9fd7_4_k_cu_d6b10781_1773014cuda3std3__45__cpo5crendE,(_ZN41_INTERNAL_adee9fd7_4_k_cu_d6b10781_1773014cuda3std6ranges3__45__cpo4prevE - _ZN41_INTERNAL_adee9fd7_4_k_cu_d6b10781_1773014cuda3std3__45__cpo5crendE)
_ZN41_INTERNAL_adee9fd7_4_k_cu_d6b10781_1773014cuda3std3__45__cpo5crendE:
	.zero		1
	.type		_ZN41_INTERNAL_adee9fd7_4_k_cu_d6b10781_1773014cuda3std6ranges3__45__cpo4prevE,@object
	.size		_ZN41_INTERNAL_adee9fd7_4_k_cu_d6b10781_1773014cuda3std6ranges3__45__cpo4prevE,(_ZN41_INTERNAL_adee9fd7_4_k_cu_d6b10781_1773014cuda3std6ranges3__45__cpo9iter_moveE - _ZN41_INTERNAL_adee9fd7_4_k_cu_d6b10781_1773014cuda3std6ranges3__45__cpo4prevE)
_ZN41_INTERNAL_adee9fd7_4_k_cu_d6b10781_1773014cuda3std6ranges3__45__cpo4prevE:
	.zero		1
	.type		_ZN41_INTERNAL_adee9fd7_4_k_cu_d6b10781_1773014cuda3std6ranges3__45__cpo9iter_moveE,@object
	.size		_ZN41_INTERNAL_adee9fd7_4_k_cu_d6b10781_1773014cuda3std6ranges3__45__cpo9iter_moveE,(_ZN41_INTERNAL_adee9fd7_4_k_cu_d6b10781_1773016thrust24THRUST_300001_SM_1000_NS6system6detail10sequential3seqE - _ZN41_INTERNAL_adee9fd7_4_k_cu_d6b10781_1773014cuda3std6ranges3__45__cpo9iter_moveE)
_ZN41_INTERNAL_adee9fd7_4_k_cu_d6b10781_1773014cuda3std6ranges3__45__cpo9iter_moveE:
	.zero		1
	.type		_ZN41_INTERNAL_adee9fd7_4_k_cu_d6b10781_1773016thrust24THRUST_300001_SM_1000_NS6system6detail10sequential3seqE,@object
	.size		_ZN41_INTERNAL_adee9fd7_4_k_cu_d6b10781_1773016thrust24THRUST_300001_SM_1000_NS6system6detail10sequential3seqE,(.L_31 - _ZN41_INTERNAL_adee9fd7_4_k_cu_d6b10781_1773016thrust24THRUST_300001_SM_1000_NS6system6detail10sequential3seqE)
_ZN41_INTERNAL_adee9fd7_4_k_cu_d6b10781_1773016thrust24THRUST_300001_SM_1000_NS6system6detail10sequential3seqE:
	.zero		1
.L_31:


//--------------------- .nv.constant0._ZN3cub18CUB_300001_SM_10006detail11EmptyKernelIvEEvv --------------------------
	.section	.nv.constant0._ZN3cub18CUB_300001_SM_10006detail11EmptyKernelIvEEvv,"a",@progbits
	.sectionflags	@""
	.align	4
.nv.constant0._ZN3cub18CUB_300001_SM_10006detail11EmptyKernelIvEEvv:
	.zero		896


//--------------------- SYMBOLS --------------------------

	.type		.nv.reservedSmem.offset0,@object
	.size		.nv.reservedSmem.offset0,0x4
